//
// Generated by NVIDIA NVVM Compiler
//
// Compiler Build ID: CL-36424714
// Cuda compilation tools, release 13.0, V13.0.88
// Based on NVVM 20.0.0
//

.version 9.0
.target sm_100
.address_size 64

	// .globl	_Z16histogram_kernelv
.extern .func  (.param .b32 func_retval0) vprintf
(
	.param .b64 vprintf_param_0,
	.param .b64 vprintf_param_1
)
;
.global .align 1 .b8 $str[44] = {87, 97, 114, 110, 105, 110, 103, 58, 32, 104, 105, 115, 116, 111, 103, 114, 97, 109, 95, 107, 101, 114, 110, 101, 108, 32, 110, 111, 116, 32, 105, 109, 112, 108, 101, 109, 101, 110, 116, 101, 100, 33, 10};

.visible .entry _Z16histogram_kernelv()
{
	.reg .b32 	%r<3>;
	.reg .b64 	%rd<3>;

	mov.u64 	%rd1, $str;
	cvta.global.u64 	%rd2, %rd1;
	{ // callseq 0, 0
	.param .b64 param0;
	st.param.b64 	[param0], %rd2;
	.param .b64 param1;
	st.param.b64 	[param1], 0;
	.param .b32 retval0;
	call.uni (retval0), 
	vprintf, 
	(
	param0, 
	param1
	);
	ld.param.b32 	%r1, [retval0];
	} // callseq 0
	ret;

}


// ===== COMPILED SASS (sm_100) =====

	.target	sm_100

	.elftype	@"ET_EXEC"


//--------------------- .note.nv.tkinfo           --------------------------
	.section	.note.nv.tkinfo,"",@"SHT_NOTE"
	.sectionflags	@"SHF_NOTE_NV_TKINFO"
	.tkinfo
        /*0018*/ 	.word	0x00000002
        /*0030*/ 	.string	""
        /*0030*/ 	.string	"ptxas"
        /*0030*/ 	.string	"Cuda compilation tools, release 13.0, V13.0.88"
        /*0030*/ 	.string	"Build cuda_13.0.r13.0/compiler.36424714_0"
        /*0030*/ 	.string	"-arch sm_100 -m 64 "



//--------------------- .note.nv.cuinfo           --------------------------
	.section	.note.nv.cuinfo,"",@"SHT_NOTE"
	.sectionflags	@"SHF_NOTE_NV_CUINFO"
        /*0018*/ 	.short	0x0002
        /*001a*/ 	.short	0x0064
        /*001c*/ 	.short	0x0082
	.zero		2


//--------------------- .nv.info                  --------------------------
	.section	.nv.info,"",@"SHT_CUDA_INFO"
	.align	4


	//----- nvinfo : EIATTR_REGCOUNT
	.align		4
        /*0000*/ 	.byte	0x04, 0x2f
        /*0002*/ 	.short	(.L_2 - .L_1)
	.align		4
.L_1:
        /*0004*/ 	.word	index@(_Z16histogram_kernelv)
        /*0008*/ 	.word	0x00000018


	//----- nvinfo : EIATTR_FRAME_SIZE
	.align		4
.L_2:
        /*000c*/ 	.byte	0x04, 0x11
        /*000e*/ 	.short	(.L_4 - .L_3)
	.align		4
.L_3:
        /*0010*/ 	.word	index@(_Z16histogram_kernelv)
        /*0014*/ 	.word	0x00000000


	//----- nvinfo : EIATTR_MIN_STACK_SIZE
	.align		4
.L_4:
        /*0018*/ 	.byte	0x04, 0x12
        /*001a*/ 	.short	(.L_6 - .L_5)
	.align		4
.L_5:
        /*001c*/ 	.word	index@(_Z16histogram_kernelv)
        /*0020*/ 	.word	0x00000000
.L_6:


//--------------------- .nv.compat                --------------------------
	.section	.nv.compat,"",@"SHT_CUDA_COMPAT_INFO"
	.align	4
        /*0000*/ 	.byte	0x02, 0x09, 0x00, 0x00, 0x02, 0x02, 0x01, 0x00, 0x02, 0x05, 0x05, 0x00, 0x03, 0x07, 0x01, 0x01
        /*0010*/ 	.byte	0x02, 0x03, 0x00, 0x00, 0x02, 0x06, 0x01, 0x00, 0x04, 0x0b, 0x08, 0x00, 0x09, 0x00, 0x00, 0x00
        /*0020*/ 	.byte	0x00, 0x00, 0x00, 0x00


//--------------------- .nv.info._Z16histogram_kernelv --------------------------
	.section	.nv.info._Z16histogram_kernelv,"",@"SHT_CUDA_INFO"
	.sectionflags	@""
	.align	4


	//----- nvinfo : EIATTR_CUDA_API_VERSION
	.align		4
        /*0000*/ 	.byte	0x04, 0x37
        /*0002*/ 	.short	(.L_8 - .L_7)
.L_7:
        /*0004*/ 	.word	0x00000082


	//----- nvinfo : EIATTR_SPARSE_MMA_MASK
	.align		4
.L_8:
        /*0008*/ 	.byte	0x03, 0x50
        /*000a*/ 	.short	0x0000


	//----- nvinfo : EIATTR_MAXREG_COUNT
	.align		4
        /*000c*/ 	.byte	0x03, 0x1b
        /*000e*/ 	.short	0x00ff


	//----- nvinfo : EIATTR_EXTERNS
	.align		4
        /*0010*/ 	.byte	0x04, 0x0f
        /*0012*/ 	.short	(.L_10 - .L_9)


	//   ....[0]....
	.align		4
.L_9:
        /*0014*/ 	.word	index@(vprintf)


	//----- nvinfo : EIATTR_MERCURY_ISA_VERSION
	.align		4
.L_10:
        /*0018*/ 	.byte	0x03, 0x5f
        /*001a*/ 	.short	0x0101


	//----- nvinfo : EIATTR_VRC_CTA_INIT_COUNT
	.align		4
        /*001c*/ 	.byte	0x02, 0x4a
	.zero		1
	.zero		1


	//----- nvinfo : EIATTR_SYSCALL_OFFSETS
	.align		4
        /*0020*/ 	.byte	0x04, 0x46
        /*0022*/ 	.short	(.L_12 - .L_11)


	//   ....[0]....
.L_11:
        /*0024*/ 	.word	0x00000080


	//----- nvinfo : EIATTR_EXIT_INSTR_OFFSETS
	.align		4
.L_12:
        /*0028*/ 	.byte	0x04, 0x1c
        /*002a*/ 	.short	(.L_14 - .L_13)


	//   ....[0]....
.L_13:
        /*002c*/ 	.word	0x00000090


	//----- nvinfo : EIATTR_SW_WAR
	.align		4
.L_14:
        /*0030*/ 	.byte	0x04, 0x36
        /*0032*/ 	.short	(.L_16 - .L_15)
.L_15:
        /*0034*/ 	.word	0x00000008
.L_16:


//--------------------- .nv.callgraph             --------------------------
	.section	.nv.callgraph,"",@"SHT_CUDA_CALLGRAPH"
	.align	4
	.sectionentsize	8
	.align		4
        /*0000*/ 	.word	0x00000000
	.align		4
        /*0004*/ 	.word	0xffffffff
	.align		4
        /*0008*/ 	.word	index@(_Z16histogram_kernelv)
	.align		4
        /*000c*/ 	.word	index@(vprintf)
	.align		4
        /*0010*/ 	.word	0x00000000
	.align		4
        /*0014*/ 	.word	0xfffffffe
	.align		4
        /*0018*/ 	.word	0x00000000
	.align		4
        /*001c*/ 	.word	0xfffffffd
	.align		4
        /*0020*/ 	.word	0x00000000
	.align		4
        /*0024*/ 	.word	0xfffffffc


//--------------------- .nv.constant4             --------------------------
	.section	.nv.constant4,"a",@progbits
	.align	8
	.align		8
.nv.constant4:
        /*0000*/ 	.dword	vprintf
	.align		8
        /*0008*/ 	.dword	$str


//--------------------- .text._Z16histogram_kernelv --------------------------
	.section	.text._Z16histogram_kernelv,"ax",@progbits
	.align	128
        .global         _Z16histogram_kernelv
        .type           _Z16histogram_kernelv,@function
        .size           _Z16histogram_kernelv,(.L_x_2 - _Z16histogram_kernelv)
        .other          _Z16histogram_kernelv,@"STO_CUDA_ENTRY STV_DEFAULT"
_Z16histogram_kernelv:
.text._Z16histogram_kernelv:
[----:B------:R-:W0:Y:S01]  /*0000*/  LDC R1, c[0x0][0x37c] ;  /* 0x0000df00ff017b82 */ /* 0x000e220000000800 */
[----:B------:R-:W-:Y:S01]  /*0010*/  MOV R0, 0x0 ;  /* 0x0000000000007802 */ /* 0x000fe20000000f00 */
[----:B------:R-:W1:Y:S01]  /*0020*/  LDCU.64 UR4, c[0x4][0x8] ;  /* 0x01000100ff0477ac */ /* 0x000e620008000a00 */
[----:B------:R-:W-:-:S05]  /*0030*/  CS2R R6, SRZ ;  /* 0x0000000000067805 */ /* 0x000fca000001ff00 */
[----:B------:R2:W3:Y:S01]  /*0040*/  LDC.64 R2, c[0x4][R0] ;  /* 0x0100000000027b82 */ /* 0x0004e20000000a00 */
[----:B-1----:R-:W-:Y:S02]  /*0050*/  IMAD.U32 R4, RZ, RZ, UR4 ;  /* 0x00000004ff047e24 */ /* 0x002fe4000f8e00ff */
[----:B--2---:R-:W-:-:S07]  /*0060*/  IMAD.U32 R5, RZ, RZ, UR5 ;  /* 0x00000005ff057e24 */ /* 0x004fce000f8e00ff */
[----:B------:R-:W-:-:S07]  /*0070*/  LEPC R20, `(.L_x_0) ;  /* 0x000000001014794e */ /* 0x000fce0000000000 */
[----:B0--3--:R-:W-:Y:S05]  /*0080*/  CALL.ABS.NOINC R2 ;  /* 0x0000000002007343 */ /* 0x009fea0003c00000 */
.L_x_0:
[----:B------:R-:W-:Y:S05]  /*0090*/  EXIT ;  /* 0x000000000000794d */ /* 0x000fea0003800000 */
.L_x_1:
[----:B------:R-:W-:-:S00]  /*00a0*/  BRA `(.L_x_1) ;  /* 0xfffffffc00fc7947 */ /* 0x000fc0000383ffff */
[----:B------:R-:W-:-:S00]  /*00b0*/  NOP ;  /* 0x0000000000007918 */ /* 0x000fc00000000000 */
        /* <DEDUP_REMOVED lines=12> */
.L_x_2:


//--------------------- .nv.global.init           --------------------------
	.section	.nv.global.init,"aw",@progbits
.nv.global.init:
	.type		$str,@object
	.size		$str,(.L_0 - $str)
$str:
        /*0000*/ 	.byte	0x57, 0x61, 0x72, 0x6e, 0x69, 0x6e, 0x67, 0x3a, 0x20, 0x68, 0x69, 0x73, 0x74, 0x6f, 0x67, 0x72
        /*0010*/ 	.byte	0x61, 0x6d, 0x5f, 0x6b, 0x65, 0x72, 0x6e, 0x65, 0x6c, 0x20, 0x6e, 0x6f, 0x74, 0x20, 0x69, 0x6d
        /*0020*/ 	.byte	0x70, 0x6c, 0x65, 0x6d, 0x65, 0x6e, 0x74, 0x65, 0x64, 0x21, 0x0a, 0x00
.L_0:


//--------------------- .nv.shared.reserved.0     --------------------------
	.section	.nv.shared.reserved.0,"aw",@nobits
	.weak		__nv_reservedSMEM_offset_0_alias
	.size		__nv_reservedSMEM_offset_0_alias, 0, 64
	.other		__nv_reservedSMEM_offset_0_alias,@"STO_CUDA_RESERVED_SHARED STV_DEFAULT"
__nv_reservedSMEM_offset_0_alias:
	.zero		0
	.zero		64


//--------------------- .nv.constant0._Z16histogram_kernelv --------------------------
	.section	.nv.constant0._Z16histogram_kernelv,"a",@progbits
	.sectionflags	@""
	.align	4
.nv.constant0._Z16histogram_kernelv:
	.zero		896


//--------------------- SYMBOLS --------------------------

	.type		.nv.reservedSmem.offset0,@object
	.size		.nv.reservedSmem.offset0,0x4
	.type		vprintf,@function
